	.headerflags	@"EF_CUDA_TEXMODE_UNIFIED EF_CUDA_64BIT_ADDRESS EF_CUDA_ACCELERATORS EF_CUDA_SM90 EF_CUDA_VIRTUAL_SM(EF_CUDA_SM90)"
	.elftype	@"ET_EXEC"


//--------------------- .nv.info                  --------------------------
	.section	.nv.info,"",@"SHT_CUDA_INFO"
	.align	4


	//----- nvinfo : EIATTR_REGCOUNT
	.align		4
        /*0000*/ 	.byte	0x04, 0x2f
        /*0002*/ 	.short	(.L_3 - .L_2)
	.align		4
.L_2:
        /*0004*/ 	.word	index@(triton_poi_fused__native_batch_norm_legit_no_training__unsafe_index_add_mul_relu_sub_threshold_backward_49)
        /*0008*/ 	.word	0x00000030


	//----- nvinfo : EIATTR_MIN_STACK_SIZE
	.align		4
.L_3:
        /*000c*/ 	.byte	0x04, 0x12
        /*000e*/ 	.short	(.L_5 - .L_4)
	.align		4
.L_4:
        /*0010*/ 	.word	index@(triton_poi_fused__native_batch_norm_legit_no_training__unsafe_index_add_mul_relu_sub_threshold_backward_49)
        /*0014*/ 	.word	0x00000000


	//----- nvinfo : EIATTR_FRAME_SIZE
	.align		4
.L_5:
        /*0018*/ 	.byte	0x04, 0x11
        /*001a*/ 	.short	(.L_7 - .L_6)
	.align		4
.L_6:
        /*001c*/ 	.word	index@(triton_poi_fused__native_batch_norm_legit_no_training__unsafe_index_add_mul_relu_sub_threshold_backward_49)
        /*0020*/ 	.word	0x00000000


	//----- nvinfo : EIATTR_MIN_STACK_SIZE
	.align		4
.L_7:
        /*0024*/ 	.byte	0x04, 0x12
        /*0026*/ 	.short	(.L_9 - .L_8)
	.align		4
.L_8:
        /*0028*/ 	.word	index@(triton_poi_fused__native_batch_norm_legit_no_training__unsafe_index_add_mul_relu_sub_threshold_backward_49)
        /*002c*/ 	.word	0x00000000
.L_9:


//--------------------- .nv.info.triton_poi_fused__native_batch_norm_legit_no_training__unsafe_index_add_mul_relu_sub_threshold_backward_49 --------------------------
	.section	.nv.info.triton_poi_fused__native_batch_norm_legit_no_training__unsafe_index_add_mul_relu_sub_threshold_backward_49,"",@"SHT_CUDA_INFO"
	.sectionflags	@""
	.align	4


	//----- nvinfo : EIATTR_CUDA_API_VERSION
	.align		4
        /*0000*/ 	.byte	0x04, 0x37
        /*0002*/ 	.short	(.L_11 - .L_10)
.L_10:
        /*0004*/ 	.word	0x0000007c


	//----- nvinfo : EIATTR_KPARAM_INFO
	.align		4
.L_11:
        /*0008*/ 	.byte	0x04, 0x17
        /*000a*/ 	.short	(.L_13 - .L_12)
.L_12:
        /*000c*/ 	.word	0x00000000
        /*0010*/ 	.short	0x0016
        /*0012*/ 	.short	0x00b0
        /*0014*/ 	.byte	0x00, 0xf0, 0x11, 0x00


	//----- nvinfo : EIATTR_KPARAM_INFO
	.align		4
.L_13:
        /*0018*/ 	.byte	0x04, 0x17
        /*001a*/ 	.short	(.L_15 - .L_14)
.L_14:
        /*001c*/ 	.word	0x00000000
        /*0020*/ 	.short	0x0015
        /*0022*/ 	.short	0x00a8
        /*0024*/ 	.byte	0x00, 0xf4, 0x21, 0x00


	//----- nvinfo : EIATTR_KPARAM_INFO
	.align		4
.L_15:
        /*0028*/ 	.byte	0x04, 0x17
        /*002a*/ 	.short	(.L_17 - .L_16)
.L_16:
        /*002c*/ 	.word	0x00000000
        /*0030*/ 	.short	0x0014
        /*0032*/ 	.short	0x00a0
        /*0034*/ 	.byte	0x00, 0xf4, 0x21, 0x00


	//----- nvinfo : EIATTR_KPARAM_INFO
	.align		4
.L_17:
        /*0038*/ 	.byte	0x04, 0x17
        /*003a*/ 	.short	(.L_19 - .L_18)
.L_18:
        /*003c*/ 	.word	0x00000000
        /*0040*/ 	.short	0x0013
        /*0042*/ 	.short	0x0098
        /*0044*/ 	.byte	0x00, 0xf4, 0x21, 0x00


	//----- nvinfo : EIATTR_KPARAM_INFO
	.align		4
.L_19:
        /*0048*/ 	.byte	0x04, 0x17
        /*004a*/ 	.short	(.L_21 - .L_20)
.L_20:
        /*004c*/ 	.word	0x00000000
        /*0050*/ 	.short	0x0012
        /*0052*/ 	.short	0x0090
        /*0054*/ 	.byte	0x00, 0xf4, 0x21, 0x00


	//----- nvinfo : EIATTR_KPARAM_INFO
	.align		4
.L_21:
        /*0058*/ 	.byte	0x04, 0x17
        /*005a*/ 	.short	(.L_23 - .L_22)
.L_22:
        /*005c*/ 	.word	0x00000000
        /*0060*/ 	.short	0x0011
        /*0062*/ 	.short	0x0088
        /*0064*/ 	.byte	0x00, 0xf4, 0x21, 0x00


	//----- nvinfo : EIATTR_KPARAM_INFO
	.align		4
.L_23:
        /*0068*/ 	.byte	0x04, 0x17
        /*006a*/ 	.short	(.L_25 - .L_24)
.L_24:
        /*006c*/ 	.word	0x00000000
        /*0070*/ 	.short	0x0010
        /*0072*/ 	.short	0x0080
        /*0074*/ 	.byte	0x00, 0xf4, 0x21, 0x00


	//----- nvinfo : EIATTR_KPARAM_INFO
	.align		4
.L_25:
        /*0078*/ 	.byte	0x04, 0x17
        /*007a*/ 	.short	(.L_27 - .L_26)
.L_26:
        /*007c*/ 	.word	0x00000000
        /*0080*/ 	.short	0x000f
        /*0082*/ 	.short	0x0078
        /*0084*/ 	.byte	0x00, 0xf4, 0x21, 0x00


	//----- nvinfo : EIATTR_KPARAM_INFO
	.align		4
.L_27:
        /*0088*/ 	.byte	0x04, 0x17
        /*008a*/ 	.short	(.L_29 - .L_28)
.L_28:
        /*008c*/ 	.word	0x00000000
        /*0090*/ 	.short	0x000e
        /*0092*/ 	.short	0x0070
        /*0094*/ 	.byte	0x00, 0xf4, 0x21, 0x00


	//----- nvinfo : EIATTR_KPARAM_INFO
	.align		4
.L_29:
        /*0098*/ 	.byte	0x04, 0x17
        /*009a*/ 	.short	(.L_31 - .L_30)
.L_30:
        /*009c*/ 	.word	0x00000000
        /*00a0*/ 	.short	0x000d
        /*00a2*/ 	.short	0x0068
        /*00a4*/ 	.byte	0x00, 0xf4, 0x21, 0x00


	//----- nvinfo : EIATTR_KPARAM_INFO
	.align		4
.L_31:
        /*00a8*/ 	.byte	0x04, 0x17
        /*00aa*/ 	.short	(.L_33 - .L_32)
.L_32:
        /*00ac*/ 	.word	0x00000000
        /*00b0*/ 	.short	0x000c
        /*00b2*/ 	.short	0x0060
        /*00b4*/ 	.byte	0x00, 0xf4, 0x21, 0x00


	//----- nvinfo : EIATTR_KPARAM_INFO
	.align		4
.L_33:
        /*00b8*/ 	.byte	0x04, 0x17
        /*00ba*/ 	.short	(.L_35 - .L_34)
.L_34:
        /*00bc*/ 	.word	0x00000000
        /*00c0*/ 	.short	0x000b
        /*00c2*/ 	.short	0x0058
        /*00c4*/ 	.byte	0x00, 0xf4, 0x21, 0x00


	//----- nvinfo : EIATTR_KPARAM_INFO
	.align		4
.L_35:
        /*00c8*/ 	.byte	0x04, 0x17
        /*00ca*/ 	.short	(.L_37 - .L_36)
.L_36:
        /*00cc*/ 	.word	0x00000000
        /*00d0*/ 	.short	0x000a
        /*00d2*/ 	.short	0x0050
        /*00d4*/ 	.byte	0x00, 0xf4, 0x21, 0x00


	//----- nvinfo : EIATTR_KPARAM_INFO
	.align		4
.L_37:
        /*00d8*/ 	.byte	0x04, 0x17
        /*00da*/ 	.short	(.L_39 - .L_38)
.L_38:
        /*00dc*/ 	.word	0x00000000
        /*00e0*/ 	.short	0x0009
        /*00e2*/ 	.short	0x0048
        /*00e4*/ 	.byte	0x00, 0xf4, 0x21, 0x00


	//----- nvinfo : EIATTR_KPARAM_INFO
	.align		4
.L_39:
        /*00e8*/ 	.byte	0x04, 0x17
        /*00ea*/ 	.short	(.L_41 - .L_40)
.L_40:
        /*00ec*/ 	.word	0x00000000
        /*00f0*/ 	.short	0x0008
        /*00f2*/ 	.short	0x0040
        /*00f4*/ 	.byte	0x00, 0xf4, 0x21, 0x00


	//----- nvinfo : EIATTR_KPARAM_INFO
	.align		4
.L_41:
        /*00f8*/ 	.byte	0x04, 0x17
        /*00fa*/ 	.short	(.L_43 - .L_42)
.L_42:
        /*00fc*/ 	.word	0x00000000
        /*0100*/ 	.short	0x0007
        /*0102*/ 	.short	0x0038
        /*0104*/ 	.byte	0x00, 0xf4, 0x21, 0x00


	//----- nvinfo : EIATTR_KPARAM_INFO
	.align		4
.L_43:
        /*0108*/ 	.byte	0x04, 0x17
        /*010a*/ 	.short	(.L_45 - .L_44)
.L_44:
        /*010c*/ 	.word	0x00000000
        /*0110*/ 	.short	0x0006
        /*0112*/ 	.short	0x0030
        /*0114*/ 	.byte	0x00, 0xf4, 0x21, 0x00


	//----- nvinfo : EIATTR_KPARAM_INFO
	.align		4
.L_45:
        /*0118*/ 	.byte	0x04, 0x17
        /*011a*/ 	.short	(.L_47 - .L_46)
.L_46:
        /*011c*/ 	.word	0x00000000
        /*0120*/ 	.short	0x0005
        /*0122*/ 	.short	0x0028
        /*0124*/ 	.byte	0x00, 0xf4, 0x21, 0x00


	//----- nvinfo : EIATTR_KPARAM_INFO
	.align		4
.L_47:
        /*0128*/ 	.byte	0x04, 0x17
        /*012a*/ 	.short	(.L_49 - .L_48)
.L_48:
        /*012c*/ 	.word	0x00000000
        /*0130*/ 	.short	0x0004
        /*0132*/ 	.short	0x0020
        /*0134*/ 	.byte	0x00, 0xf4, 0x21, 0x00


	//----- nvinfo : EIATTR_KPARAM_INFO
	.align		4
.L_49:
        /*0138*/ 	.byte	0x04, 0x17
        /*013a*/ 	.short	(.L_51 - .L_50)
.L_50:
        /*013c*/ 	.word	0x00000000
        /*0140*/ 	.short	0x0003
        /*0142*/ 	.short	0x0018
        /*0144*/ 	.byte	0x00, 0xf4, 0x21, 0x00


	//----- nvinfo : EIATTR_KPARAM_INFO
	.align		4
.L_51:
        /*0148*/ 	.byte	0x04, 0x17
        /*014a*/ 	.short	(.L_53 - .L_52)
.L_52:
        /*014c*/ 	.word	0x00000000
        /*0150*/ 	.short	0x0002
        /*0152*/ 	.short	0x0010
        /*0154*/ 	.byte	0x00, 0xf4, 0x21, 0x00


	//----- nvinfo : EIATTR_KPARAM_INFO
	.align		4
.L_53:
        /*0158*/ 	.byte	0x04, 0x17
        /*015a*/ 	.short	(.L_55 - .L_54)
.L_54:
        /*015c*/ 	.word	0x00000000
        /*0160*/ 	.short	0x0001
        /*0162*/ 	.short	0x0008
        /*0164*/ 	.byte	0x00, 0xf4, 0x21, 0x00


	//----- nvinfo : EIATTR_KPARAM_INFO
	.align		4
.L_55:
        /*0168*/ 	.byte	0x04, 0x17
        /*016a*/ 	.short	(.L_57 - .L_56)
.L_56:
        /*016c*/ 	.word	0x00000000
        /*0170*/ 	.short	0x0000
        /*0172*/ 	.short	0x0000
        /*0174*/ 	.byte	0x00, 0xf4, 0x21, 0x00


	//----- nvinfo : EIATTR_SPARSE_MMA_MASK
	.align		4
.L_57:
        /*0178*/ 	.byte	0x03, 0x50
        /*017a*/ 	.short	0x0000


	//----- nvinfo : EIATTR_MAXREG_COUNT
	.align		4
        /*017c*/ 	.byte	0x03, 0x1b
        /*017e*/ 	.short	0x00ff


	//----- nvinfo : EIATTR_EXIT_INSTR_OFFSETS
	.align		4
        /*0180*/ 	.byte	0x04, 0x1c
        /*0182*/ 	.short	(.L_59 - .L_58)


	//   ....[0]....
.L_58:
        /*0184*/ 	.word	0x000014b0


	//   ....[1]....
        /*0188*/ 	.word	0x000014d0


	//----- nvinfo : EIATTR_REQNTID
	.align		4
.L_59:
        /*018c*/ 	.byte	0x04, 0x10
        /*018e*/ 	.short	(.L_61 - .L_60)
.L_60:
        /*0190*/ 	.word	0x00000080
        /*0194*/ 	.word	0x00000001
        /*0198*/ 	.word	0x00000001


	//----- nvinfo : EIATTR_CBANK_PARAM_SIZE
	.align		4
.L_61:
        /*019c*/ 	.byte	0x03, 0x19
        /*019e*/ 	.short	0x00b4


	//----- nvinfo : EIATTR_PARAM_CBANK
	.align		4
        /*01a0*/ 	.byte	0x04, 0x0a
        /*01a2*/ 	.short	(.L_63 - .L_62)
	.align		4
.L_62:
        /*01a4*/ 	.word	index@(.nv.constant0.triton_poi_fused__native_batch_norm_legit_no_training__unsafe_index_add_mul_relu_sub_threshold_backward_49)
        /*01a8*/ 	.short	0x0210
        /*01aa*/ 	.short	0x00b4


	//----- nvinfo : EIATTR_SW_WAR
	.align		4
.L_63:
        /*01ac*/ 	.byte	0x04, 0x36
        /*01ae*/ 	.short	(.L_65 - .L_64)
.L_64:
        /*01b0*/ 	.word	0x00000008
.L_65:


//--------------------- .nv.callgraph             --------------------------
	.section	.nv.callgraph,"",@"SHT_CUDA_CALLGRAPH"
	.align	4
	.sectionentsize	8
	.align		4
        /*0000*/ 	.word	0x00000000
	.align		4
        /*0004*/ 	.word	0xffffffff
	.align		4
        /*0008*/ 	.word	0x00000000
	.align		4
        /*000c*/ 	.word	0xfffffffe
	.align		4
        /*0010*/ 	.word	0x00000000
	.align		4
        /*0014*/ 	.word	0xfffffffd
	.align		4
        /*0018*/ 	.word	0x00000000
	.align		4
        /*001c*/ 	.word	0xfffffffc


//--------------------- .nv.constant4             --------------------------
	.section	.nv.constant4,"a",@progbits
	.align	8
	.align		8
.nv.constant4:
        /*0000*/ 	.dword	_$_str
	.align		8
        /*0008*/ 	.dword	_$_str_$_2


//--------------------- .text.triton_poi_fused__native_batch_norm_legit_no_training__unsafe_index_add_mul_relu_sub_threshold_backward_49 --------------------------
	.section	.text.triton_poi_fused__native_batch_norm_legit_no_training__unsafe_index_add_mul_relu_sub_threshold_backward_49,"ax",@progbits
	.align	128
        .global         triton_poi_fused__native_batch_norm_legit_no_training__unsafe_index_add_mul_relu_sub_threshold_backward_49
        .type           triton_poi_fused__native_batch_norm_legit_no_training__unsafe_index_add_mul_relu_sub_threshold_backward_49,@function
        .size           triton_poi_fused__native_batch_norm_legit_no_training__unsafe_index_add_mul_relu_sub_threshold_backward_49,(.L_x_1 - triton_poi_fused__native_batch_norm_legit_no_training__unsafe_index_add_mul_relu_sub_threshold_backward_49)
        .other          triton_poi_fused__native_batch_norm_legit_no_training__unsafe_index_add_mul_relu_sub_threshold_backward_49,@"STO_CUDA_ENTRY STV_DEFAULT"
triton_poi_fused__native_batch_norm_legit_no_training__unsafe_index_add_mul_relu_sub_threshold_backward_49:
.text.triton_poi_fused__native_batch_norm_legit_no_training__unsafe_index_add_mul_relu_sub_threshold_backward_49:
[----:B------:R-:W0:Y:S01]  /*0000*/  LDC R1, c[0x0][0x28] ;  /* 0x00000a00ff017b82 */ /* 0x000e220000000800 */
[----:B------:R-:W1:Y:S07]  /*0010*/  S2R R0, SR_TID.X ;  /* 0x0000000000007919 */ /* 0x000e6e0000002100 */
[----:B------:R-:W2:Y:S01]  /*0020*/  LDC.64 R4, c[0x0][0x218] ;  /* 0x00008600ff047b82 */ /* 0x000ea20000000a00 */
[----:B------:R-:W-:Y:S01]  /*0030*/  CS2R R22, SRZ ;  /* 0x0000000000167805 */ /* 0x000fe2000001ff00 */
[----:B------:R-:W-:Y:S01]  /*0040*/  ULDC.64 UR4, c[0x0][0x208] ;  /* 0x0000820000047ab9 */ /* 0x000fe20000000a00 */
[----:B------:R-:W3:Y:S05]  /*0050*/  S2R R2, SR_CTAID.X ;  /* 0x0000000000027919 */ /* 0x000eea0000002500 */
[----:B------:R-:W4:Y:S01]  /*0060*/  LDC.64 R6, c[0x0][0x220] ;  /* 0x00008800ff067b82 */ /* 0x000f220000000a00 */
[----:B------:R-:W-:-:S07]  /*0070*/  CS2R R12, SRZ ;  /* 0x00000000000c7805 */ /* 0x000fce000001ff00 */
[----:B------:R-:W5:Y:S01]  /*0080*/  LDC.64 R16, c[0x0][0x270] ;  /* 0x00009c00ff107b82 */ /* 0x000f620000000a00 */
[----:B------:R-:W-:Y:S02]  /*0090*/  CS2R R14, SRZ ;  /* 0x00000000000e7805 */ /* 0x000fe4000001ff00 */
[----:B------:R-:W-:-:S05]  /*00a0*/  CS2R R28, SRZ ;  /* 0x00000000001c7805 */ /* 0x000fca000001ff00 */
[----:B------:R-:W2:Y:S01]  /*00b0*/  LDC.64 R18, c[0x0][0x230] ;  /* 0x00008c00ff127b82 */ /* 0x000ea20000000a00 */
[----:B------:R-:W-:-:S07]  /*00c0*/  CS2R R10, SRZ ;  /* 0x00000000000a7805 */ /* 0x000fce000001ff00 */
[----:B------:R-:W4:Y:S01]  /*00d0*/  LDC.64 R20, c[0x0][0x288] ;  /* 0x0000a200ff147b82 */ /* 0x000f220000000a00 */
[----:B-1----:R-:W-:-:S07]  /*00e0*/  IMAD.SHL.U32 R0, R0, 0x2, RZ ;  /* 0x0000000200007824 */ /* 0x002fce00078e00ff */
[----:B------:R-:W1:Y:S01]  /*00f0*/  LDC.64 R24, c[0x0][0x2a8] ;  /* 0x0000aa00ff187b82 */ /* 0x000e620000000a00 */
[----:B------:R-:W-:Y:S02]  /*0100*/  LOP3.LUT R3, R0, 0xfe, RZ, 0xc0, !PT ;  /* 0x000000fe00037812 */ /* 0x000fe400078ec0ff */
[----:B------:R-:W-:Y:S02]  /*0110*/  CS2R R34, SRZ ;  /* 0x0000000000227805 */ /* 0x000fe4000001ff00 */
[----:B------:R-:W-:Y:S02]  /*0120*/  CS2R R32, SRZ ;  /* 0x0000000000207805 */ /* 0x000fe4000001ff00 */
[----:B------:R-:W-:Y:S01]  /*0130*/  CS2R R26, SRZ ;  /* 0x00000000001a7805 */ /* 0x000fe2000001ff00 */
[----:B------:R-:W-:Y:S01]  /*0140*/  ULDC.64 UR6, c[0x0][0x228] ;  /* 0x00008a0000067ab9 */ /* 0x000fe20000000a00 */
[----:B---3--:R-:W-:Y:S01]  /*0150*/  IMAD R0, R2, 0x100, R3 ;  /* 0x0000010002007824 */ /* 0x008fe200078e0203 */
[----:B------:R-:W3:Y:S04]  /*0160*/  LDC.64 R38, c[0x0][0x260] ;  /* 0x00009800ff267b82 */ /* 0x000ee80000000a00 */
[----:B------:R-:W-:-:S02]  /*0170*/  SHF.R.S32.HI R3, RZ, 0x1f, R0 ;  /* 0x0000001fff037819 */ /* 0x000fc40000011400 */
[C---:B------:R-:W-:Y:S02]  /*0180*/  ISETP.GE.AND P0, PT, R0.reuse, 0x2400, PT ;  /* 0x000024000000780c */ /* 0x040fe40003f06270 */
[----:B------:R-:W-:Y:S01]  /*0190*/  LEA.HI R3, R3, R0, RZ, 0x3 ;  /* 0x0000000003037211 */ /* 0x000fe200078f18ff */
[----:B------:R-:W1:Y:S03]  /*01a0*/  LDC.64 R42, c[0x0][0x258] ;  /* 0x00009600ff2a7b82 */ /* 0x000e660000000a00 */
[----:B------:R-:W-:Y:S02]  /*01b0*/  SHF.R.S32.HI R31, RZ, 0x3, R3 ;  /* 0x00000003ff1f7819 */ /* 0x000fe40000011403 */
[----:B------:R-:W-:Y:S02]  /*01c0*/  LOP3.LUT R3, R3, 0xfffffff8, RZ, 0xc0, !PT ;  /* 0xfffffff803037812 */ /* 0x000fe400078ec0ff */
[----:B------:R-:W-:Y:S01]  /*01d0*/  LEA.HI R8, R31, R31, RZ, 0x3 ;  /* 0x0000001f1f087211 */ /* 0x000fe200078f18ff */
[----:B------:R-:W1:Y:S02]  /*01e0*/  LDC.64 R40, c[0x0][0x2b0] ;  /* 0x0000ac00ff287b82 */ /* 0x000e640000000a00 */
[----:B------:R-:W-:Y:S01]  /*01f0*/  IMAD.IADD R30, R0, 0x1, -R3 ;  /* 0x00000001001e7824 */ /* 0x000fe200078e0a03 */
[----:B------:R-:W-:-:S05]  /*0200*/  LOP3.LUT R8, R8, 0xfffffff8, RZ, 0xc0, !PT ;  /* 0xfffffff808087812 */ /* 0x000fca00078ec0ff */
[----:B------:R-:W-:-:S04]  /*0210*/  IMAD.IADD R31, R31, 0x1, -R8 ;  /* 0x000000011f1f7824 */ /* 0x000fc800078e0a08 */
[----:B--2---:R-:W-:-:S04]  /*0220*/  IMAD.WIDE R4, R31, 0x8, R4 ;  /* 0x000000081f047825 */ /* 0x004fc800078e0204 */
[----:B----4-:R-:W-:Y:S01]  /*0230*/  IMAD.WIDE R6, R30, 0x8, R6 ;  /* 0x000000081e067825 */ /* 0x010fe200078e0206 */
[----:B------:R2:W4:Y:S04]  /*0240*/  @!P0 LDG.E.EL.64 R22, desc[UR4][R4.64] ;  /* 0x0000000404168981 */ /* 0x000528000c2e1b00 */
[----:B------:R1:W4:Y:S01]  /*0250*/  @!P0 LDG.E.EL.128 R12, desc[UR4][R6.64] ;  /* 0x00000004060c8981 */ /* 0x000322000c2e1d00 */
[----:B-----5:R-:W-:-:S05]  /*0260*/  IMAD.WIDE R16, R31, 0x8, R16 ;  /* 0x000000081f107825 */ /* 0x020fca00078e0210 */
[----:B------:R5:W4:Y:S01]  /*0270*/  @!P0 LDG.E.EL.64 R28, desc[UR4][R16.64] ;  /* 0x00000004101c8981 */ /* 0x000b22000c2e1b00 */
[----:B0-2---:R-:W-:Y:S01]  /*0280*/  IMAD.WIDE R4, R30, 0x8, R18 ;  /* 0x000000081e047825 */ /* 0x005fe200078e0212 */
[----:B------:R-:W-:Y:S01]  /*0290*/  CS2R R8, SRZ ;  /* 0x0000000000087805 */ /* 0x000fe2000001ff00 */
[----:B------:R-:W1:Y:S05]  /*02a0*/  LDC.64 R18, c[0x0][0x280] ;  /* 0x0000a000ff127b82 */ /* 0x000e6a0000000a00 */
[----:B------:R0:W2:Y:S01]  /*02b0*/  @!P0 LDG.E.EL.128 R8, desc[UR4][R4.64] ;  /* 0x0000000404088981 */ /* 0x0000a2000c2e1d00 */
[----:B------:R-:W-:-:S04]  /*02c0*/  SHF.R.S32.HI R3, RZ, 0x17, R2 ;  /* 0x00000017ff037819 */ /* 0x000fc80000011402 */
[----:B------:R-:W-:-:S04]  /*02d0*/  SGXT R3, R3, 0x1 ;  /* 0x000000010303781a */ /* 0x000fc80000000200 */
[----:B------:R-:W-:Y:S02]  /*02e0*/  LEA.HI R37, R3, R0, RZ, 0x6 ;  /* 0x0000000003257211 */ /* 0x000fe400078f30ff */
[----:B------:R-:W3:Y:S01]  /*02f0*/  LDC.64 R2, c[0x0][0x250] ;  /* 0x00009400ff027b82 */ /* 0x000ee20000000a00 */
[----:B-1----:R-:W-:Y:S01]  /*0300*/  IMAD.WIDE R6, R31, 0x8, R18 ;  /* 0x000000081f067825 */ /* 0x002fe200078e0212 */
[----:B------:R-:W-:Y:S02]  /*0310*/  SHF.R.S32.HI R37, RZ, 0x6, R37 ;  /* 0x00000006ff257819 */ /* 0x000fe40000011425 */
[----:B-----5:R-:W-:Y:S02]  /*0320*/  CS2R R16, SRZ ;  /* 0x0000000000107805 */ /* 0x020fe4000001ff00 */
[----:B------:R1:W5:Y:S01]  /*0330*/  @!P0 LDG.E.EL.64 R34, desc[UR4][R6.64] ;  /* 0x0000000406228981 */ /* 0x000362000c2e1b00 */
[----:B------:R-:W-:Y:S01]  /*0340*/  CS2R R18, SRZ ;  /* 0x0000000000127805 */ /* 0x000fe2000001ff00 */
[----:B------:R-:W-:-:S04]  /*0350*/  IMAD.WIDE R20, R30, 0x8, R20 ;  /* 0x000000081e147825 */ /* 0x000fc800078e0214 */
[----:B0-----:R-:W-:Y:S01]  /*0360*/  IMAD.WIDE R4, R31, 0x8, R24 ;  /* 0x000000081f047825 */ /* 0x001fe200078e0218 */
[----:B------:R-:W5:Y:S01]  /*0370*/  @!P0 LDG.E.EL.128 R16, desc[UR4][R20.64] ;  /* 0x0000000414108981 */ /* 0x000f62000c2e1d00 */
[----:B------:R-:W0:Y:S02]  /*0380*/  LDC.64 R24, c[0x0][0x278] ;  /* 0x00009e00ff187b82 */ /* 0x000e240000000a00 */
[----:B-1----:R-:W-:Y:S01]  /*0390*/  IMAD.HI R6, R37, 0x38e38e39, RZ ;  /* 0x38e38e3925067827 */ /* 0x002fe200078e02ff */
[----:B------:R1:W5:Y:S04]  /*03a0*/  @!P0 LDG.E.EL.64 R32, desc[UR4][R4.64] ;  /* 0x0000000404208981 */ /* 0x000368000c2e1b00 */
[----:B------:R-:W-:-:S04]  /*03b0*/  SHF.R.U32.HI R7, RZ, 0x1f, R6 ;  /* 0x0000001fff077819 */ /* 0x000fc80000011606 */
[----:B------:R-:W-:Y:S01]  /*03c0*/  LEA.HI.SX32 R6, R6, R7, 0x1d ;  /* 0x0000000706067211 */ /* 0x000fe200078feaff */
[----:B-1----:R-:W1:Y:S04]  /*03d0*/  LDC.64 R4, c[0x0][0x248] ;  /* 0x00009200ff047b82 */ /* 0x002e680000000a00 */
[----:B------:R-:W-:-:S04]  /*03e0*/  IMAD R7, R6, -0x24, R37 ;  /* 0xffffffdc06077824 */ /* 0x000fc800078e0225 */
[----:B---3--:R-:W-:-:S05]  /*03f0*/  IMAD.WIDE R2, R7, 0x4, R2 ;  /* 0x0000000407027825 */ /* 0x008fca00078e0202 */
[----:B------:R-:W3:Y:S04]  /*0400*/  @!P0 LDG.E.EL R27, desc[UR4][R2.64] ;  /* 0x00000004021b8981 */ /* 0x000ee8000c2e1900 */
[----:B------:R0:W3:Y:S01]  /*0410*/  @!P0 LDG.E.EL R26, desc[UR4][R2.64] ;  /* 0x00000004021a8981 */ /* 0x0000e2000c2e1900 */
[----:B------:R-:W-:Y:S01]  /*0420*/  IMAD.WIDE R38, R7, 0x4, R38 ;  /* 0x0000000407267825 */ /* 0x000fe200078e0226 */
[----:B------:R-:W-:-:S03]  /*0430*/  CS2R R20, SRZ ;  /* 0x0000000000147805 */ /* 0x000fc6000001ff00 */
[----:B------:R-:W-:-:S04]  /*0440*/  IMAD.WIDE R42, R7, 0x4, R42 ;  /* 0x00000004072a7825 */ /* 0x000fc800078e022a */
[----:B-1----:R-:W-:Y:S01]  /*0450*/  IMAD.WIDE R4, R7, 0x4, R4 ;  /* 0x0000000407047825 */ /* 0x002fe200078e0204 */
[----:B0-----:R-:W-:Y:S02]  /*0460*/  CS2R R2, SRZ ;  /* 0x0000000000027805 */ /* 0x001fe4000001ff00 */
[----:B------:R-:W-:Y:S01]  /*0470*/  CS2R R6, SRZ ;  /* 0x0000000000067805 */ /* 0x000fe2000001ff00 */
[C---:B------:R-:W-:Y:S01]  /*0480*/  IMAD.WIDE R24, R31.reuse, 0x4, R24 ;  /* 0x000000041f187825 */ /* 0x040fe200078e0218 */
[----:B------:R-:W3:Y:S04]  /*0490*/  @!P0 LDG.E.EL R21, desc[UR4][R4.64] ;  /* 0x0000000404158981 */ /* 0x000ee8000c2e1900 */
[----:B------:R-:W3:Y:S01]  /*04a0*/  @!P0 LDG.E.EL R3, desc[UR4][R38.64] ;  /* 0x0000000426038981 */ /* 0x000ee2000c2e1900 */
[----:B------:R-:W-:-:S03]  /*04b0*/  IMAD.WIDE R40, R31, 0x4, R40 ;  /* 0x000000041f287825 */ /* 0x000fc600078e0228 */
[----:B------:R-:W3:Y:S04]  /*04c0*/  @!P0 LDG.E.EL R2, desc[UR4][R38.64] ;  /* 0x0000000426028981 */ /* 0x000ee8000c2e1900 */
[----:B------:R0:W3:Y:S04]  /*04d0*/  @!P0 LDG.E.EL R20, desc[UR4][R4.64] ;  /* 0x0000000404148981 */ /* 0x0000e8000c2e1900 */
[----:B------:R-:W3:Y:S04]  /*04e0*/  @!P0 LDG.E.EL R6, desc[UR4][R42.64] ;  /* 0x000000042a068981 */ /* 0x000ee8000c2e1900 */
[----:B------:R-:W3:Y:S01]  /*04f0*/  @!P0 LDG.E.EL R7, desc[UR4][R42.64] ;  /* 0x000000042a078981 */ /* 0x000ee2000c2e1900 */
[----:B0-----:R-:W-:-:S06]  /*0500*/  CS2R R4, SRZ ;  /* 0x0000000000047805 */ /* 0x001fcc000001ff00 */
[----:B------:R-:W3:Y:S04]  /*0510*/  @!P0 LDG.E.EL R5, desc[UR4][R24.64] ;  /* 0x0000000418058981 */ /* 0x000ee8000c2e1900 */
[----:B------:R0:W3:Y:S02]  /*0520*/  @!P0 LDG.E.EL R4, desc[UR4][R24.64] ;  /* 0x0000000418048981 */ /* 0x0000e4000c2e1900 */
[C---:B0-----:R-:W-:Y:S02]  /*0530*/  IMAD.SHL.U32 R25, R37.reuse, 0x10, RZ ;  /* 0x0000001025197824 */ /* 0x041fe400078e00ff */
[----:B------:R-:W-:Y:S01]  /*0540*/  IMAD.SHL.U32 R37, R37, 0x4, RZ ;  /* 0x0000000425257824 */ /* 0x000fe200078e00ff */
[----:B----4-:R-:W-:-:S04]  /*0550*/  SHF.R.U32.HI R45, RZ, 0x1d, R23 ;  /* 0x0000001dff2d7819 */ /* 0x010fc80000011617 */
[----:B------:R-:W-:Y:S02]  /*0560*/  LOP3.LUT R45, R45, 0x4, RZ, 0xc0, !PT ;  /* 0x000000042d2d7812 */ /* 0x000fe400078ec0ff */
[----:B------:R-:W-:Y:S02]  /*0570*/  SHF.R.U32.HI R36, RZ, 0x1b, R13 ;  /* 0x0000001bff247819 */ /* 0x000fe4000001160d */
[----:B------:R-:W-:Y:S02]  /*0580*/  IADD3 R22, P1, R22, R45, RZ ;  /* 0x0000002d16167210 */ /* 0x000fe40007f3e0ff */
[----:B------:R-:W-:Y:S02]  /*0590*/  LEA R38, P2, R12, UR6, 0x2 ;  /* 0x000000060c267c11 */ /* 0x000fe4000f8410ff */
[----:B------:R-:W-:Y:S01]  /*05a0*/  LOP3.LUT R39, R36, 0x10, RZ, 0xc0, !PT ;  /* 0x0000001024277812 */ /* 0x000fe200078ec0ff */
[----:B------:R-:W-:Y:S01]  /*05b0*/  IMAD.X R31, RZ, RZ, R23, P1 ;  /* 0x000000ffff1f7224 */ /* 0x000fe200008e0617 */
[----:B------:R-:W-:-:S02]  /*05c0*/  LEA.HI.X R23, R12, UR7, R13, 0x2, P2 ;  /* 0x000000070c177c11 */ /* 0x000fc400090f140d */
[----:B------:R-:W-:Y:S01]  /*05d0*/  IADD3 R39, P1, R39, R38, RZ ;  /* 0x0000002627277210 */ /* 0x000fe20007f3e0ff */
[C---:B------:R-:W-:Y:S01]  /*05e0*/  IMAD.SHL.U32 R38, R22.reuse, 0x10, RZ ;  /* 0x0000001016267824 */ /* 0x040fe200078e00ff */
[----:B------:R-:W-:Y:S02]  /*05f0*/  SHF.R.U32.HI R43, RZ, 0x1b, R15 ;  /* 0x0000001bff2b7819 */ /* 0x000fe4000001160f */
[----:B------:R-:W-:Y:S01]  /*0600*/  SHF.L.U64.HI R24, R22, 0x4, R31 ;  /* 0x0000000416187819 */ /* 0x000fe2000001021f */
[----:B------:R-:W-:Y:S01]  /*0610*/  IMAD.X R23, RZ, RZ, R23, P1 ;  /* 0x000000ffff177224 */ /* 0x000fe200008e0617 */
[----:B------:R-:W-:Y:S02]  /*0620*/  IADD3 R44, P1, R38, R39, RZ ;  /* 0x00000027262c7210 */ /* 0x000fe40007f3e0ff */
[----:B------:R-:W-:Y:S02]  /*0630*/  LEA R36, P2, R14, UR6, 0x2 ;  /* 0x000000060e247c11 */ /* 0x000fe4000f8410ff */
[----:B------:R-:W-:-:S02]  /*0640*/  LOP3.LUT R43, R43, 0x10, RZ, 0xc0, !PT ;  /* 0x000000102b2b7812 */ /* 0x000fc400078ec0ff */
[----:B------:R-:W-:Y:S02]  /*0650*/  SHF.R.U32.HI R31, RZ, 0x1d, R29 ;  /* 0x0000001dff1f7819 */ /* 0x000fe4000001161d */
[----:B------:R-:W-:Y:S01]  /*0660*/  CS2R R12, SRZ ;  /* 0x00000000000c7805 */ /* 0x000fe2000001ff00 */
[----:B------:R-:W-:Y:S01]  /*0670*/  IMAD.X R45, R24, 0x1, R23, P1 ;  /* 0x00000001182d7824 */ /* 0x000fe200008e0617 */
[----:B------:R-:W-:Y:S02]  /*0680*/  LEA.HI.X R22, R14, UR7, R15, 0x2, P2 ;  /* 0x000000070e167c11 */ /* 0x000fe400090f140f */
[----:B------:R-:W-:Y:S02]  /*0690*/  IADD3 R43, P1, R43, R36, RZ ;  /* 0x000000242b2b7210 */ /* 0x000fe40007f3e0ff */
[----:B------:R-:W-:Y:S01]  /*06a0*/  LOP3.LUT R31, R31, 0x4, RZ, 0xc0, !PT ;  /* 0x000000041f1f7812 */ /* 0x000fe200078ec0ff */
[----:B------:R-:W4:Y:S02]  /*06b0*/  @!P0 LDG.E.EL R12, desc[UR4][R40.64] ;  /* 0x00000004280c8981 */ /* 0x000f24000c2e1900 */
[----:B------:R-:W-:Y:S01]  /*06c0*/  IMAD.X R22, RZ, RZ, R22, P1 ;  /* 0x000000ffff167224 */ /* 0x000fe200008e0616 */
[----:B------:R-:W-:Y:S01]  /*06d0*/  IADD3 R31, P2, R28, R31, RZ ;  /* 0x0000001f1c1f7210 */ /* 0x000fe20007f5e0ff */
[----:B------:R0:W4:Y:S01]  /*06e0*/  @!P0 LDG.E.EL R13, desc[UR4][R40.64] ;  /* 0x00000004280d8981 */ /* 0x000122000c2e1900 */
[----:B------:R-:W-:-:S03]  /*06f0*/  CS2R R14, SRZ ;  /* 0x00000000000e7805 */ /* 0x000fc6000001ff00 */
[----:B------:R-:W-:Y:S02]  /*0700*/  IMAD.X R28, RZ, RZ, R29, P2 ;  /* 0x000000ffff1c7224 */ /* 0x000fe400010e061d */
[----:B------:R-:W-:Y:S01]  /*0710*/  IMAD.SHL.U32 R36, R31, 0x10, RZ ;  /* 0x000000101f247824 */ /* 0x000fe200078e00ff */
[----:B0-----:R-:W-:Y:S01]  /*0720*/  IADD3 R40, P1, R43, R38, RZ ;  /* 0x000000262b287210 */ /* 0x001fe20007f3e0ff */
[----:B------:R-:W-:Y:S01]  /*0730*/  IMAD.WIDE R44, R25, 0x4, R44 ;  /* 0x00000004192c7825 */ /* 0x000fe200078e022c */
[----:B------:R-:W-:-:S03]  /*0740*/  SHF.L.U64.HI R31, R31, 0x4, R28 ;  /* 0x000000041f1f7819 */ /* 0x000fc6000001021c */
[----:B------:R-:W-:Y:S01]  /*0750*/  IMAD.X R41, R22, 0x1, R24, P1 ;  /* 0x0000000116297824 */ /* 0x000fe200008e0618 */
[----:B------:R-:W-:Y:S01]  /*0760*/  IADD3 R28, P1, R36, R39, RZ ;  /* 0x00000027241c7210 */ /* 0x000fe20007f3e0ff */
[----:B------:R0:W4:Y:S01]  /*0770*/  @!P0 LDG.E.EL R15, desc[UR4][R44.64] ;  /* 0x000000042c0f8981 */ /* 0x000122000c2e1900 */
[----:B------:R-:W-:Y:S01]  /*0780*/  IADD3 R42, P2, R36, R43, RZ ;  /* 0x0000002b242a7210 */ /* 0x000fe20007f5e0ff */
[----:B------:R-:W-:Y:S01]  /*0790*/  IMAD.WIDE R40, R25, 0x4, R40 ;  /* 0x0000000419287825 */ /* 0x000fe200078e0228 */
[----:B--2---:R-:W-:-:S03]  /*07a0*/  SHF.R.U32.HI R39, RZ, 0x1b, R11 ;  /* 0x0000001bff277819 */ /* 0x004fc6000001160b */
[C---:B------:R-:W-:Y:S01]  /*07b0*/  IMAD.X R29, R31.reuse, 0x1, R23, P1 ;  /* 0x000000011f1d7824 */ /* 0x040fe200008e0617 */
[----:B------:R1:W2:Y:S01]  /*07c0*/  @!P0 LDG.E.EL R14, desc[UR4][R40.64] ;  /* 0x00000004280e8981 */ /* 0x0002a2000c2e1900 */
[----:B------:R-:W-:Y:S01]  /*07d0*/  IMAD.X R43, R31, 0x1, R22, P2 ;  /* 0x000000011f2b7824 */ /* 0x000fe200010e0616 */
[----:B0-----:R-:W-:Y:S02]  /*07e0*/  SHF.R.U32.HI R44, RZ, 0x1b, R9 ;  /* 0x0000001bff2c7819 */ /* 0x001fe40000011609 */
[----:B------:R-:W-:Y:S01]  /*07f0*/  LEA R45, P1, R8, UR6, 0x2 ;  /* 0x00000006082d7c11 */ /* 0x000fe2000f8210ff */
[----:B------:R-:W-:Y:S01]  /*0800*/  IMAD.MOV.U32 R23, RZ, RZ, RZ ;  /* 0x000000ffff177224 */ /* 0x000fe200078e00ff */
[----:B------:R-:W-:Y:S02]  /*0810*/  LOP3.LUT R44, R44, 0x10, RZ, 0xc0, !PT ;  /* 0x000000102c2c7812 */ /* 0x000fe400078ec0ff */
[----:B------:R-:W-:Y:S02]  /*0820*/  LOP3.LUT R39, R39, 0x10, RZ, 0xc0, !PT ;  /* 0x0000001027277812 */ /* 0x000fe400078ec0ff */
[----:B-1----:R-:W-:Y:S01]  /*0830*/  LEA R40, P2, R10, UR6, 0x2 ;  /* 0x000000060a287c11 */ /* 0x002fe2000f8410ff */
[----:B------:R-:W-:Y:S01]  /*0840*/  IMAD.WIDE R28, R25, 0x4, R28 ;  /* 0x00000004191c7825 */ /* 0x000fe200078e021c */
[----:B------:R-:W-:-:S02]  /*0850*/  LEA.HI.X R8, R8, UR7, R9, 0x2, P1 ;  /* 0x0000000708087c11 */ /* 0x000fc400088f1409 */
[----:B------:R-:W-:Y:S01]  /*0860*/  LEA.HI.X R10, R10, UR7, R11, 0x2, P2 ;  /* 0x000000070a0a7c11 */ /* 0x000fe200090f140b */
[----:B------:R-:W-:Y:S01]  /*0870*/  IMAD.MOV.U32 R22, RZ, RZ, RZ ;  /* 0x000000ffff167224 */ /* 0x000fe200078e00ff */
[----:B------:R-:W-:Y:S01]  /*0880*/  IADD3 R9, P1, R44, R45, RZ ;  /* 0x0000002d2c097210 */ /* 0x000fe20007f3e0ff */
[----:B------:R0:W2:Y:S01]  /*0890*/  @!P0 LDG.E.EL R23, desc[UR4][R28.64] ;  /* 0x000000041c178981 */ /* 0x0000a2000c2e1900 */
[----:B------:R-:W-:Y:S01]  /*08a0*/  IADD3 R11, P2, R39, R40, RZ ;  /* 0x00000028270b7210 */ /* 0x000fe20007f5e0ff */
[----:B------:R-:W-:Y:S01]  /*08b0*/  ULDC.64 UR6, c[0x0][0x290] ;  /* 0x0000a40000067ab9 */ /* 0x000fe20000000a00 */
[----:B0-----:R-:W-:-:S04]  /*08c0*/  IMAD.WIDE R28, R25, 0x4, R42 ;  /* 0x00000004191c7825 */ /* 0x001fc800078e022a */
[----:B------:R-:W-:Y:S01]  /*08d0*/  IMAD.X R42, RZ, RZ, R8, P1 ;  /* 0x000000ffff2a7224 */ /* 0x000fe200008e0608 */
[----:B------:R-:W-:Y:S01]  /*08e0*/  IADD3 R8, P4, R36, R11, RZ ;  /* 0x0000000b24087210 */ /* 0x000fe20007f9e0ff */
[----:B------:R-:W-:Y:S01]  /*08f0*/  IMAD.X R43, RZ, RZ, R10, P2 ;  /* 0x000000ffff2b7224 */ /* 0x000fe200010e060a */
[----:B------:R-:W-:Y:S01]  /*0900*/  IADD3 R10, P3, R36, R9, RZ ;  /* 0x00000009240a7210 */ /* 0x000fe20007f7e0ff */
[----:B------:R0:W2:Y:S01]  /*0910*/  @!P0 LDG.E.EL R22, desc[UR4][R28.64] ;  /* 0x000000041c168981 */ /* 0x0000a2000c2e1900 */
[----:B------:R-:W-:Y:S02]  /*0920*/  IADD3 R40, P1, R9, R38, RZ ;  /* 0x0000002609287210 */ /* 0x000fe40007f3e0ff */
[----:B------:R-:W-:Y:S01]  /*0930*/  IADD3 R38, P2, R11, R38, RZ ;  /* 0x000000260b267210 */ /* 0x000fe20007f5e0ff */
[C---:B------:R-:W-:Y:S02]  /*0940*/  IMAD.X R11, R31.reuse, 0x1, R42, P3 ;  /* 0x000000011f0b7824 */ /* 0x040fe400018e062a */
[----:B------:R-:W-:Y:S01]  /*0950*/  IMAD.X R9, R31, 0x1, R43, P4 ;  /* 0x000000011f097824 */ /* 0x000fe200020e062b */
[----:B-----5:R-:W-:Y:S01]  /*0960*/  SHF.R.U32.HI R31, RZ, 0x1e, R35 ;  /* 0x0000001eff1f7819 */ /* 0x020fe20000011623 */
[----:B------:R-:W-:-:S02]  /*0970*/  IMAD.X R41, R42, 0x1, R24, P1 ;  /* 0x000000012a297824 */ /* 0x000fc400008e0618 */
[----:B------:R-:W-:Y:S01]  /*0980*/  IMAD.X R39, R43, 0x1, R24, P2 ;  /* 0x000000012b277824 */ /* 0x000fe200010e0618 */
[----:B------:R-:W-:Y:S01]  /*0990*/  LOP3.LUT R31, R31, 0x2, RZ, 0xc0, !PT ;  /* 0x000000021f1f7812 */ /* 0x000fe200078ec0ff */
[----:B------:R-:W-:Y:S01]  /*09a0*/  IMAD.WIDE R40, R25, 0x4, R40 ;  /* 0x0000000419287825 */ /* 0x000fe200078e0228 */
[----:B0-----:R-:W-:-:S03]  /*09b0*/  CS2R R28, SRZ ;  /* 0x00000000001c7805 */ /* 0x001fc6000001ff00 */
[----:B------:R-:W-:Y:S01]  /*09c0*/  IMAD.WIDE R38, R25, 0x4, R38 ;  /* 0x0000000419267825 */ /* 0x000fe200078e0226 */
[----:B------:R-:W-:-:S03]  /*09d0*/  IADD3 R34, P1, R34, R31, RZ ;  /* 0x0000001f22227210 */ /* 0x000fc60007f3e0ff */
[----:B------:R-:W-:-:S04]  /*09e0*/  IMAD.WIDE R10, R25, 0x4, R10 ;  /* 0x00000004190a7825 */ /* 0x000fc800078e020a */
[----:B------:R-:W-:Y:S01]  /*09f0*/  IMAD.WIDE R8, R25, 0x4, R8 ;  /* 0x0000000419087825 */ /* 0x000fe200078e0208 */
[----:B------:R-:W-:Y:S02]  /*0a00*/  CS2R R24, SRZ ;  /* 0x0000000000187805 */ /* 0x000fe4000001ff00 */
[----:B------:R-:W-:Y:S01]  /*0a10*/  SHF.R.U32.HI R43, RZ, 0x1c, R19 ;  /* 0x0000001cff2b7819 */ /* 0x000fe20000011613 */
[----:B------:R0:W2:Y:S01]  /*0a20*/  @!P0 LDG.E.EL R28, desc[UR4][R10.64] ;  /* 0x000000040a1c8981 */ /* 0x0000a2000c2e1900 */
[----:B------:R-:W-:Y:S02]  /*0a30*/  LEA R42, P2, R16, UR6, 0x2 ;  /* 0x00000006102a7c11 */ /* 0x000fe4000f8410ff */
[----:B------:R-:W-:Y:S01]  /*0a40*/  IADD3.X R35, RZ, R35, RZ, P1, !PT ;  /* 0x00000023ff237210 */ /* 0x000fe20000ffe4ff */
[----:B------:R1:W4:Y:S01]  /*0a50*/  @!P0 LDG.E.EL R24, desc[UR4][R40.64] ;  /* 0x0000000428188981 */ /* 0x000322000c2e1900 */
[----:B------:R-:W-:Y:S02]  /*0a60*/  LOP3.LUT R43, R43, 0x8, RZ, 0xc0, !PT ;  /* 0x000000082b2b7812 */ /* 0x000fe400078ec0ff */
[----:B------:R-:W-:Y:S01]  /*0a70*/  SHF.R.U32.HI R31, RZ, 0x1e, R33 ;  /* 0x0000001eff1f7819 */ /* 0x000fe20000011621 */
[----:B------:R5:W2:Y:S01]  /*0a80*/  @!P0 LDG.E.EL R25, desc[UR4][R38.64] ;  /* 0x0000000426198981 */ /* 0x000aa2000c2e1900 */
[----:B0-----:R-:W-:-:S03]  /*0a90*/  LEA R10, P1, R18, UR6, 0x2 ;  /* 0x00000006120a7c11 */ /* 0x001fc6000f8210ff */
[----:B------:R0:W2:Y:S01]  /*0aa0*/  @!P0 LDG.E.EL R29, desc[UR4][R8.64] ;  /* 0x00000004081d8981 */ /* 0x0000a2000c2e1900 */
[--C-:B-1----:R-:W-:Y:S02]  /*0ab0*/  SHF.R.U32.HI R40, RZ, 0x1c, R17.reuse ;  /* 0x0000001cff287819 */ /* 0x102fe40000011611 */
[----:B------:R-:W-:Y:S02]  /*0ac0*/  LEA.HI.X R36, R16, UR7, R17, 0x2, P2 ;  /* 0x0000000710247c11 */ /* 0x000fe400090f1411 */
[----:B------:R-:W-:Y:S01]  /*0ad0*/  LOP3.LUT R11, R40, 0x8, RZ, 0xc0, !PT ;  /* 0x00000008280b7812 */ /* 0x000fe200078ec0ff */
[----:B------:R-:W-:Y:S01]  /*0ae0*/  IMAD.SHL.U32 R40, R34, 0x8, RZ ;  /* 0x0000000822287824 */ /* 0x000fe200078e00ff */
[----:B------:R-:W-:Y:S02]  /*0af0*/  LEA.HI.X R18, R18, UR7, R19, 0x2, P1 ;  /* 0x0000000712127c11 */ /* 0x000fe400088f1413 */
[----:B------:R-:W-:Y:S02]  /*0b00*/  IADD3 R43, P2, R43, R10, RZ ;  /* 0x0000000a2b2b7210 */ /* 0x000fe40007f5e0ff */
[----:B------:R-:W-:-:S02]  /*0b10*/  LOP3.LUT R17, R31, 0x2, RZ, 0xc0, !PT ;  /* 0x000000021f117812 */ /* 0x000fc400078ec0ff */
[----:B------:R-:W-:Y:S02]  /*0b20*/  IADD3 R19, P1, R11, R42, RZ ;  /* 0x0000002a0b137210 */ /* 0x000fe40007f3e0ff */
[----:B------:R-:W-:Y:S01]  /*0b30*/  SHF.L.U64.HI R41, R34, 0x3, R35 ;  /* 0x0000000322297819 */ /* 0x000fe20000010223 */
[----:B------:R-:W-:Y:S01]  /*0b40*/  IMAD.X R34, RZ, RZ, R18, P2 ;  /* 0x000000ffff227224 */ /* 0x000fe200010e0612 */
[----:B-----5:R-:W-:Y:S02]  /*0b50*/  IADD3 R38, P3, R32, R17, RZ ;  /* 0x0000001120267210 */ /* 0x020fe40007f7e0ff */
[----:B0-----:R-:W-:Y:S01]  /*0b60*/  IADD3 R8, P2, R43, R40, RZ ;  /* 0x000000282b087210 */ /* 0x001fe20007f5e0ff */
[----:B------:R-:W-:Y:S01]  /*0b70*/  IMAD.X R36, RZ, RZ, R36, P1 ;  /* 0x000000ffff247224 */ /* 0x000fe200008e0624 */
[----:B------:R-:W-:Y:S01]  /*0b80*/  IADD3 R10, P1, R40, R19, RZ ;  /* 0x00000013280a7210 */ /* 0x000fe20007f3e0ff */
[----:B------:R-:W-:Y:S02]  /*0b90*/  IMAD.X R39, RZ, RZ, R33, P3 ;  /* 0x000000ffff277224 */ /* 0x000fe400018e0621 */
[----:B---3--:R-:W-:Y:S01]  /*0ba0*/  FADD R45, R27, 9.9999997473787516356e-06 ;  /* 0x3727c5ac1b2d7421 */ /* 0x008fe20000000000 */
[----:B------:R-:W-:-:S02]  /*0bb0*/  IMAD.X R9, R34, 0x1, R41, P2 ;  /* 0x0000000122097824 */ /* 0x000fc400010e0629 */
[----:B------:R-:W-:Y:S01]  /*0bc0*/  FADD R44, R26, 9.9999997473787516356e-06 ;  /* 0x3727c5ac1a2c7421 */ /* 0x000fe20000000000 */
[----:B------:R-:W-:Y:S01]  /*0bd0*/  CS2R R32, SRZ ;  /* 0x0000000000207805 */ /* 0x000fe2000001ff00 */
[----:B------:R-:W-:Y:S01]  /*0be0*/  IMAD.X R11, R41, 0x1, R36, P1 ;  /* 0x00000001290b7824 */ /* 0x000fe200008e0624 */
[C---:B------:R-:W-:Y:S01]  /*0bf0*/  SHF.L.U64.HI R39, R38.reuse, 0x3, R39 ;  /* 0x0000000326277819 */ /* 0x040fe20000010227 */
[----:B------:R-:W-:Y:S01]  /*0c00*/  IMAD.WIDE R8, R37, 0x4, R8 ;  /* 0x0000000425087825 */ /* 0x000fe200078e0208 */
[----:B------:R-:W0:Y:S01]  /*0c10*/  MUFU.SQRT R45, R45 ;  /* 0x0000002d002d7308 */ /* 0x000e220000002000 */
[----:B------:R-:W1:Y:S02]  /*0c20*/  LDC.64 R16, c[0x0][0x238] ;  /* 0x00008e00ff107b82 */ /* 0x000e640000000a00 */
[----:B------:R-:W-:Y:S01]  /*0c30*/  IMAD.SHL.U32 R38, R38, 0x8, RZ ;  /* 0x0000000826267824 */ /* 0x000fe200078e00ff */
[----:B------:R3:W5:Y:S01]  /*0c40*/  @!P0 LDG.E.EL R32, desc[UR4][R8.64] ;  /* 0x0000000408208981 */ /* 0x000762000c2e1900 */
[----:B------:R-:W-:-:S02]  /*0c50*/  IMAD.MOV.U32 R31, RZ, RZ, RZ ;  /* 0x000000ffff1f7224 */ /* 0x000fc400078e00ff */
[----:B------:R-:W-:Y:S01]  /*0c60*/  IMAD.WIDE R10, R37, 0x4, R10 ;  /* 0x00000004250a7825 */ /* 0x000fe200078e020a */
[----:B------:R-:W0:Y:S01]  /*0c70*/  MUFU.SQRT R44, R44 ;  /* 0x0000002c002c7308 */ /* 0x000e220000002000 */
[----:B------:R-:W-:-:S03]  /*0c80*/  IADD3 R18, P1, R38, R19, RZ ;  /* 0x0000001326127210 */ /* 0x000fc60007f3e0ff */
[----:B------:R0:W2:Y:S01]  /*0c90*/  @!P0 LDG.E.EL R31, desc[UR4][R10.64] ;  /* 0x000000040a1f8981 */ /* 0x0000a2000c2e1900 */
[----:B---3--:R-:W3:Y:S01]  /*0ca0*/  LDC.64 R8, c[0x0][0x240] ;  /* 0x00009000ff087b82 */ /* 0x008ee20000000a00 */
[----:B------:R-:W-:Y:S01]  /*0cb0*/  IMAD.X R19, R39, 0x1, R36, P1 ;  /* 0x0000000127137824 */ /* 0x000fe200008e0624 */
[----:B------:R-:W-:-:S06]  /*0cc0*/  IADD3 R42, P1, R38, R43, RZ ;  /* 0x0000002b262a7210 */ /* 0x000fcc0007f3e0ff */
[----:B0-----:R-:W0:Y:S01]  /*0cd0*/  LDC.64 R10, c[0x0][0x2a0] ;  /* 0x0000a800ff0a7b82 */ /* 0x001e220000000a00 */
[----:B------:R-:W-:Y:S01]  /*0ce0*/  IMAD.X R43, R39, 0x1, R34, P1 ;  /* 0x00000001272b7824 */ /* 0x000fe200008e0622 */
[----:B------:R-:W-:Y:S01]  /*0cf0*/  HFMA2.MMA R34, -RZ, RZ, 0, 0 ;  /* 0x00000000ff227435 */ /* 0x000fe200000001ff */
[----:B------:R-:W-:Y:S02]  /*0d00*/  FSETP.GT.AND P1, PT, R45, 8.50705917302346158658e+37, PT ;  /* 0x7e8000002d00780b */ /* 0x000fe40003f24000 */
[C---:B------:R-:W-:Y:S01]  /*0d10*/  FSETP.GT.AND P2, PT, R44.reuse, 8.50705917302346158658e+37, PT ;  /* 0x7e8000002c00780b */ /* 0x040fe20003f44000 */
[----:B------:R-:W-:Y:S01]  /*0d20*/  IMAD.WIDE R42, R37, 0x4, R42 ;  /* 0x00000004252a7825 */ /* 0x000fe200078e022a */
[----:B------:R-:W-:Y:S02]  /*0d30*/  FSETP.GEU.AND P3, PT, R45, 1.175494350822287508e-38, PT ;  /* 0x008000002d00780b */ /* 0x000fe40003f6e000 */
[----:B------:R-:W-:Y:S01]  /*0d40*/  FSETP.GEU.AND P4, PT, R44, 1.175494350822287508e-38, PT ;  /* 0x008000002c00780b */ /* 0x000fe20003f8e000 */
[----:B------:R-:W-:-:S02]  /*0d50*/  IMAD.WIDE R18, R37, 0x4, R18 ;  /* 0x0000000425127825 */ /* 0x000fc400078e0212 */
[----:B------:R3:W2:Y:S04]  /*0d60*/  @!P0 LDG.E.EL R34, desc[UR4][R42.64] ;  /* 0x000000042a228981 */ /* 0x0006a8000c2e1900 */
[----:B------:R1:W2:Y:S01]  /*0d70*/  @!P0 LDG.E.EL R33, desc[UR4][R18.64] ;  /* 0x0000000412218981 */ /* 0x0002a2000c2e1900 */
[----:B------:R-:W-:Y:S01]  /*0d80*/  @P1 FMUL R45, R45, 0.25 ;  /* 0x3e8000002d2d1820 */ /* 0x000fe20000400000 */
[----:B------:R-:W-:Y:S01]  /*0d90*/  @P2 FMUL R44, R44, 0.25 ;  /* 0x3e8000002c2c2820 */ /* 0x000fe20000400000 */
[----:B---3--:R-:W-:Y:S02]  /*0da0*/  IMAD.WIDE R42, R0, 0x4, R8 ;  /* 0x00000004002a7825 */ /* 0x008fe400078e0208 */
[----:B------:R-:W3:Y:S01]  /*0db0*/  LDC.64 R8, c[0x0][0x298] ;  /* 0x0000a600ff087b82 */ /* 0x000ee20000000a00 */
[----:B-1----:R-:W-:Y:S01]  /*0dc0*/  CS2R R18, SRZ ;  /* 0x0000000000127805 */ /* 0x002fe2000001ff00 */
[----:B0-----:R-:W-:-:S04]  /*0dd0*/  IMAD.WIDE R10, R30, 0x4, R10 ;  /* 0x000000041e0a7825 */ /* 0x001fc800078e020a */
[----:B------:R-:W-:Y:S01]  /*0de0*/  @!P3 FMUL R45, R45, 16777216 ;  /* 0x4b8000002d2db820 */ /* 0x000fe20000400000 */
[----:B------:R-:W-:Y:S01]  /*0df0*/  @!P4 FMUL R44, R44, 16777216 ;  /* 0x4b8000002c2cc820 */ /* 0x000fe20000400000 */
[----:B------:R-:W-:Y:S01]  /*0e00*/  IMAD.WIDE R26, R30, 0x4, R16 ;  /* 0x000000041e1a7825 */ /* 0x000fe200078e0210 */
[----:B------:R0:W2:Y:S01]  /*0e10*/  @!P0 LDG.E.EL.64 R18, desc[UR4][R10.64] ;  /* 0x000000040a128981 */ /* 0x0000a2000c2e1b00 */
[----:B------:R-:W1:Y:S01]  /*0e20*/  MUFU.RCP R35, R45 ;  /* 0x0000002d00237308 */ /* 0x000e620000001000 */
[----:B------:R-:W-:-:S06]  /*0e30*/  CS2R R16, SRZ ;  /* 0x0000000000107805 */ /* 0x000fcc000001ff00 */
[----:B------:R1:W2:Y:S01]  /*0e40*/  @!P0 LDG.E.EL.64 R16, desc[UR4][R26.64] ;  /* 0x000000041a108981 */ /* 0x0002a2000c2e1b00 */
[----:B------:R-:W1:Y:S01]  /*0e50*/  MUFU.RCP R36, R44 ;  /* 0x0000002c00247308 */ /* 0x000e620000001000 */
[----:B0-----:R-:W-:-:S05]  /*0e60*/  IMAD.MOV.U32 R11, RZ, RZ, 0x3e800000 ;  /* 0x3e800000ff0b7424 */ /* 0x001fca00078e00ff */
[C---:B------:R-:W-:Y:S02]  /*0e70*/  FSEL R10, R11.reuse, 1, P1 ;  /* 0x3f8000000b0a7808 */ /* 0x040fe40000800000 */
[----:B------:R-:W-:Y:S02]  /*0e80*/  FSEL R11, R11, 1, P2 ;  /* 0x3f8000000b0b7808 */ /* 0x000fe40001000000 */
[----:B-1----:R-:W-:Y:S01]  /*0e90*/  CS2R R26, SRZ ;  /* 0x00000000001a7805 */ /* 0x002fe2000001ff00 */
[----:B------:R-:W-:Y:S02]  /*0ea0*/  @!P3 FMUL R10, R10, 16777216 ;  /* 0x4b8000000a0ab820 */ /* 0x000fe40000400000 */
[----:B------:R-:W-:-:S03]  /*0eb0*/  @!P4 FMUL R11, R11, 16777216 ;  /* 0x4b8000000b0bc820 */ /* 0x000fc60000400000 */
[----:B------:R3:W2:Y:S01]  /*0ec0*/  @!P0 LDG.E.64 R26, desc[UR4][R42.64] ;  /* 0x000000042a1a8981 */ /* 0x0006a2000c1e1b00 */
[----:B------:R-:W-:Y:S01]  /*0ed0*/  FMUL R35, R35, R10 ;  /* 0x0000000a23237220 */ /* 0x000fe20000400000 */
[----:B------:R-:W-:Y:S01]  /*0ee0*/  FMUL R36, R36, R11 ;  /* 0x0000000b24247220 */ /* 0x000fe20000400000 */
[----:B------:R-:W-:Y:S01]  /*0ef0*/  CS2R R10, SRZ ;  /* 0x00000000000a7805 */ /* 0x000fe2000001ff00 */
[----:B---3--:R-:W-:Y:S01]  /*0f00*/  IMAD.WIDE R42, R30, 0x8, R8 ;  /* 0x000000081e2a7825 */ /* 0x008fe200078e0208 */
[----:B------:R-:W-:-:S06]  /*0f10*/  CS2R R8, SRZ ;  /* 0x0000000000087805 */ /* 0x000fcc000001ff00 */
[----:B------:R-:W3:Y:S02]  /*0f20*/  @!P0 LDG.E.EL.128 R8, desc[UR4][R42.64] ;  /* 0x000000042a088981 */ /* 0x000ee4000c2e1d00 */
[--C-:B---3--:R-:W-:Y:S02]  /*0f30*/  SHF.R.U32.HI R30, RZ, 0x1c, R9.reuse ;  /* 0x0000001cff1e7819 */ /* 0x108fe40000011609 */
[----:B------:R-:W-:Y:S02]  /*0f40*/  LEA R45, P1, R8, UR6, 0x2 ;  /* 0x00000006082d7c11 */ /* 0x000fe4000f8210ff */
[----:B------:R-:W-:Y:S02]  /*0f50*/  LOP3.LUT R30, R30, 0x8, RZ, 0xc0, !PT ;  /* 0x000000081e1e7812 */ /* 0x000fe400078ec0ff */
[----:B------:R-:W-:Y:S02]  /*0f60*/  LEA.HI.X R8, R8, UR7, R9, 0x2, P1 ;  /* 0x0000000708087c11 */ /* 0x000fe400088f1409 */
[----:B------:R-:W-:-:S05]  /*0f70*/  IADD3 R43, P1, R30, R45, RZ ;  /* 0x0000002d1e2b7210 */ /* 0x000fca0007f3e0ff */
[----:B------:R-:W-:Y:S01]  /*0f80*/  IMAD.X R30, RZ, RZ, R8, P1 ;  /* 0x000000ffff1e7224 */ /* 0x000fe200008e0608 */
[----:B------:R-:W-:Y:S02]  /*0f90*/  IADD3 R8, P1, R43, R40, RZ ;  /* 0x000000282b087210 */ /* 0x000fe40007f3e0ff */
[----:B------:R-:W-:Y:S01]  /*0fa0*/  SHF.R.U32.HI R42, RZ, 0x1c, R11 ;  /* 0x0000001cff2a7819 */ /* 0x000fe2000001160b */
[----:B--2---:R-:W-:Y:S02]  /*0fb0*/  FADD R27, -R20, R27 ;  /* 0x0000001b141b7221 */ /* 0x004fe40000000100 */
[----:B------:R-:W-:Y:S01]  /*0fc0*/  IMAD.X R9, R30, 0x1, R41, P1 ;  /* 0x000000011e097824 */ /* 0x000fe200008e0629 */
[----:B------:R-:W-:Y:S01]  /*0fd0*/  LEA R45, P1, R10, UR6, 0x2 ;  /* 0x000000060a2d7c11 */ /* 0x000fe2000f8210ff */
[----:B------:R-:W-:Y:S01]  /*0fe0*/  IMAD.MOV.U32 R20, RZ, RZ, RZ ;  /* 0x000000ffff147224 */ /* 0x000fe200078e00ff */
[----:B------:R-:W-:Y:S01]  /*0ff0*/  LOP3.LUT R42, R42, 0x8, RZ, 0xc0, !PT ;  /* 0x000000082a2a7812 */ /* 0x000fe200078ec0ff */
[----:B------:R-:W-:Y:S01]  /*1000*/  IMAD.WIDE R8, R37, 0x4, R8 ;  /* 0x0000000425087825 */ /* 0x000fe200078e0208 */
[----:B------:R-:W-:-:S03]  /*1010*/  LEA.HI.X R10, R10, UR7, R11, 0x2, P1 ;  /* 0x000000070a0a7c11 */ /* 0x000fc600088f140b */
[----:B----4-:R-:W-:Y:S01]  /*1020*/  FADD R24, R24, -R15 ;  /* 0x8000000f18187221 */ /* 0x010fe20000000000 */
[----:B------:R-:W-:Y:S01]  /*1030*/  IADD3 R11, P1, R42, R45, RZ ;  /* 0x0000002d2a0b7210 */ /* 0x000fe20007f3e0ff */
[----:B------:R-:W-:Y:S01]  /*1040*/  FADD R28, R28, -R23 ;  /* 0x800000171c1c7221 */ /* 0x000fe20000000000 */
[----:B------:R0:W2:Y:S01]  /*1050*/  @!P0 LDG.E.EL R20, desc[UR4][R8.64] ;  /* 0x0000000408148981 */ /* 0x0000a2000c2e1900 */
[----:B------:R-:W-:Y:S01]  /*1060*/  FADD R26, -R21, R26 ;  /* 0x0000001a151a7221 */ /* 0x000fe20000000100 */
[----:B------:R-:W-:Y:S01]  /*1070*/  FMUL R27, R27, R36 ;  /* 0x000000241b1b7220 */ /* 0x000fe20000400000 */
[----:B------:R-:W-:Y:S01]  /*1080*/  IMAD.X R42, RZ, RZ, R10, P1 ;  /* 0x000000ffff2a7224 */ /* 0x000fe200008e060a */
[----:B------:R-:W-:Y:S01]  /*1090*/  IADD3 R44, P1, R11, R40, RZ ;  /* 0x000000280b2c7210 */ /* 0x000fe20007f3e0ff */
[----:B------:R-:W-:Y:S01]  /*10a0*/  FADD R25, R25, -R14 ;  /* 0x8000000e19197221 */ /* 0x000fe20000000000 */
[----:B------:R-:W-:Y:S01]  /*10b0*/  FADD R29, R29, -R22 ;  /* 0x800000161d1d7221 */ /* 0x000fe20000000000 */
[----:B------:R-:W-:Y:S01]  /*10c0*/  ULDC.64 UR6, c[0x0][0x2b8] ;  /* 0x0000ae0000067ab9 */ /* 0x000fe20000000a00 */
[----:B0-----:R-:W0:Y:S01]  /*10d0*/  LDC.64 R8, c[0x0][0x268] ;  /* 0x00009a00ff087b82 */ /* 0x001e220000000a00 */
[----:B------:R-:W-:Y:S01]  /*10e0*/  IADD3 R10, P2, R38, R11, RZ ;  /* 0x0000000b260a7210 */ /* 0x000fe20007f5e0ff */
[----:B------:R-:W-:Y:S01]  /*10f0*/  IMAD.X R45, R42, 0x1, R41, P1 ;  /* 0x000000012a2d7824 */ /* 0x000fe200008e0629 */
[----:B------:R-:W-:-:S03]  /*1100*/  IADD3 R38, P1, R38, R43, RZ ;  /* 0x0000002b26267210 */ /* 0x000fc60007f3e0ff */
[C---:B------:R-:W-:Y:S01]  /*1110*/  IMAD.X R11, R39.reuse, 0x1, R42, P2 ;  /* 0x00000001270b7824 */ /* 0x040fe200010e062a */
[----:B------:R-:W-:Y:S01]  /*1120*/  CS2R R40, SRZ ;  /* 0x0000000000287805 */ /* 0x000fe2000001ff00 */
[----:B------:R-:W-:Y:S02]  /*1130*/  IMAD.X R39, R39, 0x1, R30, P1 ;  /* 0x0000000127277824 */ /* 0x000fe400008e061e */
[----:B------:R-:W-:Y:S02]  /*1140*/  IMAD.MOV.U32 R30, RZ, RZ, RZ ;  /* 0x000000ffff1e7224 */ /* 0x000fe400078e00ff */
[----:B------:R-:W-:-:S04]  /*1150*/  IMAD.WIDE R44, R37, 0x4, R44 ;  /* 0x00000004252c7825 */ /* 0x000fc800078e022c */
[C---:B------:R-:W-:Y:S01]  /*1160*/  IMAD.WIDE R42, R37.reuse, 0x4, R10 ;  /* 0x00000004252a7825 */ /* 0x040fe200078e020a */
[----:B------:R-:W5:Y:S03]  /*1170*/  @!P0 LDG.E.EL R41, desc[UR4][R44.64] ;  /* 0x000000042c298981 */ /* 0x000f66000c2e1900 */
[----:B------:R-:W-:Y:S01]  /*1180*/  IMAD.WIDE R38, R37, 0x4, R38 ;  /* 0x0000000425267825 */ /* 0x000fe200078e0226 */
[----:B------:R-:W3:Y:S01]  /*1190*/  @!P0 LDG.E.EL R30, desc[UR4][R42.64] ;  /* 0x000000042a1e8981 */ /* 0x000ee2000c2e1900 */
[----:B------:R-:W-:Y:S02]  /*11a0*/  CS2R R10, SRZ ;  /* 0x00000000000a7805 */ /* 0x000fe4000001ff00 */
[----:B0-----:R-:W-:Y:S01]  /*11b0*/  IMAD.WIDE R8, R0, 0x4, R8 ;  /* 0x0000000400087825 */ /* 0x001fe200078e0208 */
[----:B------:R-:W4:Y:S04]  /*11c0*/  @!P0 LDG.E.EL R40, desc[UR4][R38.64] ;  /* 0x0000000426288981 */ /* 0x000f28000c2e1900 */
[----:B------:R0:W4:Y:S01]  /*11d0*/  @!P0 LDG.E.64 R10, desc[UR4][R8.64] ;  /* 0x00000004080a8981 */ /* 0x000122000c1e1b00 */
[-C--:B------:R-:W-:Y:S01]  /*11e0*/  FFMA R24, R24, R16.reuse, R15 ;  /* 0x0000001018187223 */ /* 0x080fe2000000000f */
[----:B------:R-:W-:Y:S01]  /*11f0*/  FFMA R23, R28, R16, R23 ;  /* 0x000000101c177223 */ /* 0x000fe20000000017 */
[----:B------:R-:W-:Y:S01]  /*1200*/  FMUL R16, R26, R35 ;  /* 0x000000231a107220 */ /* 0x000fe20000400000 */
[-C--:B------:R-:W-:Y:S01]  /*1210*/  FFMA R25, R25, R17.reuse, R14 ;  /* 0x0000001119197223 */ /* 0x080fe2000000000e */
[----:B------:R-:W-:-:S02]  /*1220*/  FFMA R22, R29, R17, R22 ;  /* 0x000000111d167223 */ /* 0x000fc40000000016 */
[----:B------:R-:W-:Y:S01]  /*1230*/  FFMA R6, R16, R6, R3 ;  /* 0x0000000610067223 */ /* 0x000fe20000000003 */
[----:B------:R-:W-:Y:S01]  /*1240*/  FFMA R7, R27, R7, R2 ;  /* 0x000000071b077223 */ /* 0x000fe20000000002 */
[----:B------:R-:W-:-:S03]  /*1250*/  FADD R22, -R25, R22 ;  /* 0x0000001619167221 */ /* 0x000fc60000000100 */
[----:B0-----:R-:W-:Y:S01]  /*1260*/  FADD R8, RZ, R7 ;  /* 0x00000007ff087221 */ /* 0x001fe20000000000 */
[----:B------:R-:W-:Y:S01]  /*1270*/  FADD R23, -R24, R23 ;  /* 0x0000001718177221 */ /* 0x000fe20000000100 */
[----:B------:R-:W-:Y:S01]  /*1280*/  FADD R7, RZ, R6 ;  /* 0x00000006ff077221 */ /* 0x000fe20000000000 */
[----:B------:R-:W-:Y:S02]  /*1290*/  FFMA R4, R22, R4, R25 ;  /* 0x0000000416047223 */ /* 0x000fe40000000019 */
[----:B------:R-:W-:Y:S01]  /*12a0*/  FFMA R5, R23, R5, R24 ;  /* 0x0000000517057223 */ /* 0x000fe20000000018 */
[----:B--2---:R-:W-:-:S04]  /*12b0*/  FADD R20, R20, -R31 ;  /* 0x8000001f14147221 */ /* 0x004fc80000000000 */
[----:B------:R-:W-:Y:S01]  /*12c0*/  FFMA R31, R20, R18, R31 ;  /* 0x00000012141f7223 */ /* 0x000fe2000000001f */
[----:B-----5:R-:W-:Y:S01]  /*12d0*/  FADD R41, R41, -R32 ;  /* 0x8000002029297221 */ /* 0x020fe20000000000 */
[----:B---3--:R-:W-:-:S03]  /*12e0*/  FADD R3, R30, -R34 ;  /* 0x800000221e037221 */ /* 0x008fc60000000000 */
[-C--:B------:R-:W-:Y:S01]  /*12f0*/  FFMA R32, R41, R19.reuse, R32 ;  /* 0x0000001329207223 */ /* 0x080fe20000000020 */
[--C-:B----4-:R-:W-:Y:S01]  /*1300*/  FADD R40, R40, -R33.reuse ;  /* 0x8000002128287221 */ /* 0x110fe20000000000 */
[----:B------:R-:W-:Y:S02]  /*1310*/  FFMA R19, R3, R19, R34 ;  /* 0x0000001303137223 */ /* 0x000fe40000000022 */
[----:B------:R-:W0:Y:S01]  /*1320*/  LDC.64 R2, c[0x0][0x210] ;  /* 0x00008400ff027b82 */ /* 0x000e220000000a00 */
[----:B------:R-:W-:Y:S01]  /*1330*/  FFMA R40, R40, R18, R33 ;  /* 0x0000001228287223 */ /* 0x000fe20000000021 */
[----:B------:R-:W-:Y:S01]  /*1340*/  FADD R19, -R32, R19 ;  /* 0x0000001320137221 */ /* 0x000fe20000000100 */
[----:B------:R-:W-:Y:S01]  /*1350*/  FADD R11, R8, R11 ;  /* 0x0000000b080b7221 */ /* 0x000fe20000000000 */
[----:B------:R-:W-:Y:S01]  /*1360*/  FADD R10, R7, R10 ;  /* 0x0000000a070a7221 */ /* 0x000fe20000000000 */
[----:B------:R-:W-:Y:S01]  /*1370*/  FADD R40, -R31, R40 ;  /* 0x000000281f287221 */ /* 0x000fe20000000100 */
[----:B------:R-:W-:Y:S01]  /*1380*/  FFMA R13, R19, R13, R32 ;  /* 0x0000000d130d7223 */ /* 0x000fe20000000020 */
[----:B------:R-:W-:Y:S01]  /*1390*/  FADD R4, R4, R11 ;  /* 0x0000000b04047221 */ /* 0x000fe20000000000 */
[----:B------:R-:W-:Y:S01]  /*13a0*/  FADD R5, R5, R10 ;  /* 0x0000000a05057221 */ /* 0x000fe20000000000 */
[----:B------:R-:W-:-:S03]  /*13b0*/  FFMA R12, R40, R12, R31 ;  /* 0x0000000c280c7223 */ /* 0x000fc6000000001f */
[----:B------:R-:W-:Y:S01]  /*13c0*/  FSETP.GEU.AND P1, PT, R4, -R13, PT ;  /* 0x8000000d0400720b */ /* 0x000fe20003f2e000 */
[----:B------:R-:W-:Y:S01]  /*13d0*/  FADD R13, R13, R4 ;  /* 0x000000040d0d7221 */ /* 0x000fe20000000000 */
[----:B------:R-:W-:Y:S01]  /*13e0*/  FADD R4, R12, R5 ;  /* 0x000000050c047221 */ /* 0x000fe20000000000 */
[----:B------:R-:W-:-:S03]  /*13f0*/  FSETP.GEU.AND P2, PT, R5, -R12, PT ;  /* 0x8000000c0500720b */ /* 0x000fc60003f4e000 */
[----:B------:R-:W-:Y:S02]  /*1400*/  FSEL R13, R13, RZ, P1 ;  /* 0x000000ff0d0d7208 */ /* 0x000fe40000800000 */
[----:B------:R-:W-:Y:S02]  /*1410*/  FSEL R12, R4, RZ, P2 ;  /* 0x000000ff040c7208 */ /* 0x000fe40001000000 */
[----:B------:R-:W-:Y:S02]  /*1420*/  FSETP.GTU.AND P2, PT, R13, RZ, PT ;  /* 0x000000ff0d00720b */ /* 0x000fe40003f4c000 */
[----:B------:R-:W-:Y:S01]  /*1430*/  FSETP.GTU.AND P3, PT, R12, RZ, PT ;  /* 0x000000ff0c00720b */ /* 0x000fe20003f6c000 */
[----:B0-----:R-:W-:Y:S01]  /*1440*/  IMAD.WIDE R2, R0, 0x4, R2 ;  /* 0x0000000400027825 */ /* 0x001fe200078e0202 */
[----:B------:R-:W-:Y:S02]  /*1450*/  IADD3 R4, P1, R0, UR6, RZ ;  /* 0x0000000600047c10 */ /* 0x000fe4000ff3e0ff */
[----:B------:R-:W-:-:S02]  /*1460*/  SEL R7, RZ, 0x100, P2 ;  /* 0x00000100ff077807 */ /* 0x000fc40001000000 */
[----:B------:R-:W-:Y:S01]  /*1470*/  SEL R6, RZ, 0x1, P3 ;  /* 0x00000001ff067807 */ /* 0x000fe20001800000 */
[----:B------:R0:W-:Y:S01]  /*1480*/  @!P0 STG.E.64 desc[UR4][R2.64], R12 ;  /* 0x0000000c02008986 */ /* 0x0001e2000c101b04 */
[----:B------:R-:W-:-:S03]  /*1490*/  LEA.HI.X.SX32 R5, R0, UR7, 0x1, P1 ;  /* 0x0000000700057c11 */ /* 0x000fc600088f0eff */
[----:B------:R-:W-:Y:S01]  /*14a0*/  IMAD.IADD R7, R6, 0x1, R7 ;  /* 0x0000000106077824 */ /* 0x000fe200078e0207 */
[----:B0-----:R-:W-:Y:S06]  /*14b0*/  @P0 EXIT ;  /* 0x000000000000094d */ /* 0x001fec0003800000 */
[----:B------:R-:W-:Y:S01]  /*14c0*/  STG.E.U16 desc[UR4][R4.64], R7 ;  /* 0x0000000704007986 */ /* 0x000fe2000c101504 */
[----:B------:R-:W-:Y:S05]  /*14d0*/  EXIT ;  /* 0x000000000000794d */ /* 0x000fea0003800000 */
.L_x_0:
[----:B------:R-:W-:-:S00]  /*14e0*/  BRA `(.L_x_0) ;  /* 0xfffffffc00fc7947 */ /* 0x000fc0000383ffff */
[----:B------:R-:W-:-:S00]  /*14f0*/  NOP ;  /* 0x0000000000007918 */ /* 0x000fc00000000000 */
        /* <DEDUP_REMOVED lines=8> */
.L_x_1:


//--------------------- .nv.global.init           --------------------------
	.section	.nv.global.init,"aw",@progbits
.nv.global.init:
	.type		_$_str,@object
	.size		_$_str,(_$_str_$_2 - _$_str)
_$_str:
        /*0000*/ 	.byte	0x5f, 0x5f, 0x43, 0x55, 0x44, 0x41, 0x5f, 0x46, 0x54, 0x5a, 0x00
	.type		_$_str_$_2,@object
	.size		_$_str_$_2,(.L_1 - _$_str_$_2)
_$_str_$_2:
        /*000b*/ 	.byte	0x5f, 0x5f, 0x43, 0x55, 0x44, 0x41, 0x5f, 0x50, 0x52, 0x45, 0x43, 0x5f, 0x53, 0x51, 0x52, 0x54
        /*001b*/ 	.byte	0x00
.L_1:


//--------------------- .nv.constant0.triton_poi_fused__native_batch_norm_legit_no_training__unsafe_index_add_mul_relu_sub_threshold_backward_49 --------------------------
	.section	.nv.constant0.triton_poi_fused__native_batch_norm_legit_no_training__unsafe_index_add_mul_relu_sub_threshold_backward_49,"a",@progbits
	.sectionflags	@""
	.align	4
.nv.constant0.triton_poi_fused__native_batch_norm_legit_no_training__unsafe_index_add_mul_relu_sub_threshold_backward_49:
	.zero		708
